	.headerflags	@"EF_CUDA_TEXMODE_UNIFIED EF_CUDA_64BIT_ADDRESS EF_CUDA_ACCELERATORS EF_CUDA_SM90 EF_CUDA_VIRTUAL_SM(EF_CUDA_SM90)"
	.elftype	@"ET_EXEC"


//--------------------- .nv.info                  --------------------------
	.section	.nv.info,"",@"SHT_CUDA_INFO"
	.align	4


	//----- nvinfo : EIATTR_REGCOUNT
	.align		4
        /*0000*/ 	.byte	0x04, 0x2f
        /*0002*/ 	.short	(.L_1 - .L_0)
	.align		4
.L_0:
        /*0004*/ 	.word	index@(triton_poi_fused__unsafe_index_add_mul_sub_28)
        /*0008*/ 	.word	0x00000019


	//----- nvinfo : EIATTR_MIN_STACK_SIZE
	.align		4
.L_1:
        /*000c*/ 	.byte	0x04, 0x12
        /*000e*/ 	.short	(.L_3 - .L_2)
	.align		4
.L_2:
        /*0010*/ 	.word	index@(triton_poi_fused__unsafe_index_add_mul_sub_28)
        /*0014*/ 	.word	0x00000000


	//----- nvinfo : EIATTR_FRAME_SIZE
	.align		4
.L_3:
        /*0018*/ 	.byte	0x04, 0x11
        /*001a*/ 	.short	(.L_5 - .L_4)
	.align		4
.L_4:
        /*001c*/ 	.word	index@(triton_poi_fused__unsafe_index_add_mul_sub_28)
        /*0020*/ 	.word	0x00000000


	//----- nvinfo : EIATTR_MIN_STACK_SIZE
	.align		4
.L_5:
        /*0024*/ 	.byte	0x04, 0x12
        /*0026*/ 	.short	(.L_7 - .L_6)
	.align		4
.L_6:
        /*0028*/ 	.word	index@(triton_poi_fused__unsafe_index_add_mul_sub_28)
        /*002c*/ 	.word	0x00000000
.L_7:


//--------------------- .nv.info.triton_poi_fused__unsafe_index_add_mul_sub_28 --------------------------
	.section	.nv.info.triton_poi_fused__unsafe_index_add_mul_sub_28,"",@"SHT_CUDA_INFO"
	.sectionflags	@""
	.align	4


	//----- nvinfo : EIATTR_CUDA_API_VERSION
	.align		4
        /*0000*/ 	.byte	0x04, 0x37
        /*0002*/ 	.short	(.L_9 - .L_8)
.L_8:
        /*0004*/ 	.word	0x0000007c


	//----- nvinfo : EIATTR_KPARAM_INFO
	.align		4
.L_9:
        /*0008*/ 	.byte	0x04, 0x17
        /*000a*/ 	.short	(.L_11 - .L_10)
.L_10:
        /*000c*/ 	.word	0x00000000
        /*0010*/ 	.short	0x0006
        /*0012*/ 	.short	0x0030
        /*0014*/ 	.byte	0x00, 0xf0, 0x11, 0x00


	//----- nvinfo : EIATTR_KPARAM_INFO
	.align		4
.L_11:
        /*0018*/ 	.byte	0x04, 0x17
        /*001a*/ 	.short	(.L_13 - .L_12)
.L_12:
        /*001c*/ 	.word	0x00000000
        /*0020*/ 	.short	0x0005
        /*0022*/ 	.short	0x0028
        /*0024*/ 	.byte	0x00, 0xf4, 0x21, 0x00


	//----- nvinfo : EIATTR_KPARAM_INFO
	.align		4
.L_13:
        /*0028*/ 	.byte	0x04, 0x17
        /*002a*/ 	.short	(.L_15 - .L_14)
.L_14:
        /*002c*/ 	.word	0x00000000
        /*0030*/ 	.short	0x0004
        /*0032*/ 	.short	0x0020
        /*0034*/ 	.byte	0x00, 0xf4, 0x21, 0x00


	//----- nvinfo : EIATTR_KPARAM_INFO
	.align		4
.L_15:
        /*0038*/ 	.byte	0x04, 0x17
        /*003a*/ 	.short	(.L_17 - .L_16)
.L_16:
        /*003c*/ 	.word	0x00000000
        /*0040*/ 	.short	0x0003
        /*0042*/ 	.short	0x0018
        /*0044*/ 	.byte	0x00, 0xf4, 0x21, 0x00


	//----- nvinfo : EIATTR_KPARAM_INFO
	.align		4
.L_17:
        /*0048*/ 	.byte	0x04, 0x17
        /*004a*/ 	.short	(.L_19 - .L_18)
.L_18:
        /*004c*/ 	.word	0x00000000
        /*0050*/ 	.short	0x0002
        /*0052*/ 	.short	0x0010
        /*0054*/ 	.byte	0x00, 0xf4, 0x21, 0x00


	//----- nvinfo : EIATTR_KPARAM_INFO
	.align		4
.L_19:
        /*0058*/ 	.byte	0x04, 0x17
        /*005a*/ 	.short	(.L_21 - .L_20)
.L_20:
        /*005c*/ 	.word	0x00000000
        /*0060*/ 	.short	0x0001
        /*0062*/ 	.short	0x0008
        /*0064*/ 	.byte	0x00, 0xf4, 0x21, 0x00


	//----- nvinfo : EIATTR_KPARAM_INFO
	.align		4
.L_21:
        /*0068*/ 	.byte	0x04, 0x17
        /*006a*/ 	.short	(.L_23 - .L_22)
.L_22:
        /*006c*/ 	.word	0x00000000
        /*0070*/ 	.short	0x0000
        /*0072*/ 	.short	0x0000
        /*0074*/ 	.byte	0x00, 0xf4, 0x21, 0x00


	//----- nvinfo : EIATTR_SPARSE_MMA_MASK
	.align		4
.L_23:
        /*0078*/ 	.byte	0x03, 0x50
        /*007a*/ 	.short	0x0000


	//----- nvinfo : EIATTR_MAXREG_COUNT
	.align		4
        /*007c*/ 	.byte	0x03, 0x1b
        /*007e*/ 	.short	0x00ff


	//----- nvinfo : EIATTR_EXIT_INSTR_OFFSETS
	.align		4
        /*0080*/ 	.byte	0x04, 0x1c
        /*0082*/ 	.short	(.L_25 - .L_24)


	//   ....[0]....
.L_24:
        /*0084*/ 	.word	0x000004e0


	//----- nvinfo : EIATTR_REQNTID
	.align		4
.L_25:
        /*0088*/ 	.byte	0x04, 0x10
        /*008a*/ 	.short	(.L_27 - .L_26)
.L_26:
        /*008c*/ 	.word	0x00000080
        /*0090*/ 	.word	0x00000001
        /*0094*/ 	.word	0x00000001


	//----- nvinfo : EIATTR_CBANK_PARAM_SIZE
	.align		4
.L_27:
        /*0098*/ 	.byte	0x03, 0x19
        /*009a*/ 	.short	0x0034


	//----- nvinfo : EIATTR_PARAM_CBANK
	.align		4
        /*009c*/ 	.byte	0x04, 0x0a
        /*009e*/ 	.short	(.L_29 - .L_28)
	.align		4
.L_28:
        /*00a0*/ 	.word	index@(.nv.constant0.triton_poi_fused__unsafe_index_add_mul_sub_28)
        /*00a4*/ 	.short	0x0210
        /*00a6*/ 	.short	0x0034


	//----- nvinfo : EIATTR_SW_WAR
	.align		4
.L_29:
        /*00a8*/ 	.byte	0x04, 0x36
        /*00aa*/ 	.short	(.L_31 - .L_30)
.L_30:
        /*00ac*/ 	.word	0x00000008
.L_31:


//--------------------- .nv.callgraph             --------------------------
	.section	.nv.callgraph,"",@"SHT_CUDA_CALLGRAPH"
	.align	4
	.sectionentsize	8
	.align		4
        /*0000*/ 	.word	0x00000000
	.align		4
        /*0004*/ 	.word	0xffffffff
	.align		4
        /*0008*/ 	.word	0x00000000
	.align		4
        /*000c*/ 	.word	0xfffffffe
	.align		4
        /*0010*/ 	.word	0x00000000
	.align		4
        /*0014*/ 	.word	0xfffffffd
	.align		4
        /*0018*/ 	.word	0x00000000
	.align		4
        /*001c*/ 	.word	0xfffffffc


//--------------------- .text.triton_poi_fused__unsafe_index_add_mul_sub_28 --------------------------
	.section	.text.triton_poi_fused__unsafe_index_add_mul_sub_28,"ax",@progbits
	.align	128
        .global         triton_poi_fused__unsafe_index_add_mul_sub_28
        .type           triton_poi_fused__unsafe_index_add_mul_sub_28,@function
        .size           triton_poi_fused__unsafe_index_add_mul_sub_28,(.L_x_1 - triton_poi_fused__unsafe_index_add_mul_sub_28)
        .other          triton_poi_fused__unsafe_index_add_mul_sub_28,@"STO_CUDA_ENTRY STV_DEFAULT"
triton_poi_fused__unsafe_index_add_mul_sub_28:
.text.triton_poi_fused__unsafe_index_add_mul_sub_28:
[----:B------:R-:W-:Y:S01]  /*0000*/  LDC R1, c[0x0][0x28] ;  /* 0x00000a00ff017b82 */ /* 0x000fe20000000800 */
[----:B------:R-:W1:Y:S07]  /*0010*/  S2R R0, SR_TID.X ;  /* 0x0000000000007919 */ /* 0x000e6e0000002100 */
[----:B------:R-:W2:Y:S01]  /*0020*/  LDC.64 R14, c[0x0][0x210] ;  /* 0x00008400ff0e7b82 */ /* 0x000ea20000000a00 */
[----:B------:R-:W-:Y:S01]  /*0030*/  ULDC.64 UR4, c[0x0][0x208] ;  /* 0x0000820000047ab9 */ /* 0x000fe20000000a00 */
[----:B------:R-:W-:Y:S01]  /*0040*/  ULDC.64 UR6, c[0x0][0x220] ;  /* 0x0000880000067ab9 */ /* 0x000fe20000000a00 */
[----:B------:R-:W3:Y:S05]  /*0050*/  S2R R3, SR_CTAID.X ;  /* 0x0000000000037919 */ /* 0x000eea0000002500 */
[----:B------:R-:W4:Y:S01]  /*0060*/  LDC.64 R8, c[0x0][0x218] ;  /* 0x00008600ff087b82 */ /* 0x000f220000000a00 */
[----:B-1----:R-:W-:-:S05]  /*0070*/  IMAD.SHL.U32 R0, R0, 0x2, RZ ;  /* 0x0000000200007824 */ /* 0x002fca00078e00ff */
[----:B------:R-:W-:-:S05]  /*0080*/  LOP3.LUT R0, R0, 0xfe, RZ, 0xc0, !PT ;  /* 0x000000fe00007812 */ /* 0x000fca00078ec0ff */
[----:B---3--:R-:W-:-:S05]  /*0090*/  IMAD R0, R3, 0x100, R0 ;  /* 0x0000010003007824 */ /* 0x008fca00078e0200 */
[----:B------:R-:W-:-:S04]  /*00a0*/  SHF.R.S32.HI R5, RZ, 0x1f, R0 ;  /* 0x0000001fff057819 */ /* 0x000fc80000011400 */
[----:B------:R-:W-:-:S04]  /*00b0*/  LEA.HI R2, R5, R0, RZ, 0x3 ;  /* 0x0000000005027211 */ /* 0x000fc800078f18ff */
[----:B------:R-:W-:Y:S02]  /*00c0*/  SHF.R.S32.HI R4, RZ, 0x3, R2 ;  /* 0x00000003ff047819 */ /* 0x000fe40000011402 */
[----:B------:R-:W-:Y:S02]  /*00d0*/  LOP3.LUT R7, R2, 0xfffffff8, RZ, 0xc0, !PT ;  /* 0xfffffff802077812 */ /* 0x000fe400078ec0ff */
[----:B------:R-:W-:-:S04]  /*00e0*/  LEA.HI R5, R4, R4, RZ, 0x3 ;  /* 0x0000000404057211 */ /* 0x000fc800078f18ff */
[----:B------:R-:W-:-:S05]  /*00f0*/  LOP3.LUT R5, R5, 0xfffffff8, RZ, 0xc0, !PT ;  /* 0xfffffff805057812 */ /* 0x000fca00078ec0ff */
[----:B------:R-:W-:-:S04]  /*0100*/  IMAD.IADD R5, R4, 0x1, -R5 ;  /* 0x0000000104057824 */ /* 0x000fc800078e0a05 */
[----:B--2---:R-:W-:Y:S02]  /*0110*/  IMAD.WIDE R14, R5, 0x8, R14 ;  /* 0x00000008050e7825 */ /* 0x004fe400078e020e */
[----:B------:R-:W1:Y:S04]  /*0120*/  LDC.64 R4, c[0x0][0x228] ;  /* 0x00008a00ff047b82 */ /* 0x000e680000000a00 */
[----:B------:R-:W2:Y:S01]  /*0130*/  LDG.E.EL.64 R14, desc[UR4][R14.64] ;  /* 0x000000040e0e7981 */ /* 0x000ea2000c2e1b00 */
[----:B------:R-:W-:-:S04]  /*0140*/  IMAD.IADD R12, R0, 0x1, -R7 ;  /* 0x00000001000c7824 */ /* 0x000fc800078e0a07 */
[----:B----4-:R-:W-:-:S06]  /*0150*/  IMAD.WIDE R8, R12, 0x8, R8 ;  /* 0x000000080c087825 */ /* 0x010fcc00078e0208 */
[----:B------:R-:W3:Y:S01]  /*0160*/  LDG.E.EL.128 R8, desc[UR4][R8.64] ;  /* 0x0000000408087981 */ /* 0x000ee2000c2e1d00 */
[----:B-1----:R-:W-:-:S06]  /*0170*/  IMAD.WIDE R4, R12, 0x8, R4 ;  /* 0x000000080c047825 */ /* 0x002fcc00078e0204 */
[----:B------:R-:W4:Y:S01]  /*0180*/  LDG.E.EL.128 R4, desc[UR4][R4.64] ;  /* 0x0000000404047981 */ /* 0x000f22000c2e1d00 */
[----:B------:R-:W-:-:S04]  /*0190*/  SHF.R.S32.HI R3, RZ, 0x17, R3 ;  /* 0x00000017ff037819 */ /* 0x000fc80000011403 */
[----:B------:R-:W-:-:S04]  /*01a0*/  SGXT R3, R3, 0x1 ;  /* 0x000000010303781a */ /* 0x000fc80000000200 */
[----:B------:R-:W-:Y:S02]  /*01b0*/  LEA.HI R3, R3, R0, RZ, 0x6 ;  /* 0x0000000003037211 */ /* 0x000fe400078f30ff */
[----:B--2---:R-:W-:-:S04]  /*01c0*/  SHF.R.U32.HI R13, RZ, 0x1d, R15 ;  /* 0x0000001dff0d7819 */ /* 0x004fc8000001160f */
[----:B------:R-:W-:-:S04]  /*01d0*/  LOP3.LUT R13, R13, 0x4, RZ, 0xc0, !PT ;  /* 0x000000040d0d7812 */ /* 0x000fc800078ec0ff */
[----:B------:R-:W-:Y:S02]  /*01e0*/  IADD3 R16, P0, R14, R13, RZ ;  /* 0x0000000d0e107210 */ /* 0x000fe40007f1e0ff */
[----:B---3--:R-:W-:-:S03]  /*01f0*/  SHF.R.U32.HI R19, RZ, 0x1b, R9 ;  /* 0x0000001bff137819 */ /* 0x008fc60000011609 */
[----:B------:R-:W-:Y:S01]  /*0200*/  IMAD.X R13, RZ, RZ, R15, P0 ;  /* 0x000000ffff0d7224 */ /* 0x000fe200000e060f */
[----:B------:R-:W-:Y:S01]  /*0210*/  LEA R2, P0, R8, UR6, 0x2 ;  /* 0x0000000608027c11 */ /* 0x000fe2000f8010ff */
[----:B------:R-:W-:Y:S01]  /*0220*/  IMAD.SHL.U32 R14, R16, 0x10, RZ ;  /* 0x00000010100e7824 */ /* 0x000fe200078e00ff */
[----:B------:R-:W-:Y:S02]  /*0230*/  SHF.R.U32.HI R15, RZ, 0x1b, R11 ;  /* 0x0000001bff0f7819 */ /* 0x000fe4000001160b */
[----:B------:R-:W-:Y:S02]  /*0240*/  LEA R17, P1, R10, UR6, 0x2 ;  /* 0x000000060a117c11 */ /* 0x000fe4000f8210ff */
[----:B------:R-:W-:Y:S02]  /*0250*/  LEA.HI.X R18, R8, UR7, R9, 0x2, P0 ;  /* 0x0000000708127c11 */ /* 0x000fe400080f1409 */
[----:B------:R-:W-:Y:S02]  /*0260*/  SHF.L.U64.HI R13, R16, 0x4, R13 ;  /* 0x00000004100d7819 */ /* 0x000fe4000001020d */
[----:B------:R-:W-:-:S02]  /*0270*/  LOP3.LUT R15, R15, 0x10, RZ, 0xc0, !PT ;  /* 0x000000100f0f7812 */ /* 0x000fc400078ec0ff */
[----:B----4-:R-:W-:Y:S02]  /*0280*/  LEA R9, P4, R4, UR6, 0x2 ;  /* 0x0000000604097c11 */ /* 0x010fe4000f8810ff */
[----:B------:R-:W-:Y:S02]  /*0290*/  LEA.HI.X R16, R10, UR7, R11, 0x2, P1 ;  /* 0x000000070a107c11 */ /* 0x000fe400088f140b */
[--C-:B------:R-:W-:Y:S02]  /*02a0*/  SHF.R.U32.HI R11, RZ, 0x1b, R5.reuse ;  /* 0x0000001bff0b7819 */ /* 0x100fe40000011605 */
[----:B------:R-:W-:Y:S02]  /*02b0*/  LEA.HI.X R20, R4, UR7, R5, 0x2, P4 ;  /* 0x0000000704147c11 */ /* 0x000fe4000a0f1405 */
[----:B------:R-:W1:Y:S01]  /*02c0*/  LDC.64 R4, c[0x0][0x230] ;  /* 0x00008c00ff047b82 */ /* 0x000e620000000a00 */
[----:B------:R-:W-:Y:S02]  /*02d0*/  IADD3 R8, P2, P3, R14, R17, R15 ;  /* 0x000000110e087210 */ /* 0x000fe40007b5e00f */
[----:B------:R-:W-:-:S02]  /*02e0*/  LOP3.LUT R19, R19, 0x10, RZ, 0xc0, !PT ;  /* 0x0000001013137812 */ /* 0x000fc400078ec0ff */
[----:B------:R-:W-:Y:S02]  /*02f0*/  LEA R15, P4, R6, UR6, 0x2 ;  /* 0x00000006060f7c11 */ /* 0x000fe4000f8810ff */
[----:B------:R-:W-:Y:S02]  /*0300*/  SHF.R.U32.HI R10, RZ, 0x1b, R7 ;  /* 0x0000001bff0a7819 */ /* 0x000fe40000011607 */
[----:B------:R-:W-:Y:S02]  /*0310*/  LOP3.LUT R11, R11, 0x10, RZ, 0xc0, !PT ;  /* 0x000000100b0b7812 */ /* 0x000fe400078ec0ff */
[----:B------:R-:W-:Y:S02]  /*0320*/  IADD3 R2, P0, P1, R14, R2, R19 ;  /* 0x000000020e027210 */ /* 0x000fe4000791e013 */
[----:B------:R-:W-:Y:S02]  /*0330*/  LEA.HI.X R22, R6, UR7, R7, 0x2, P4 ;  /* 0x0000000706167c11 */ /* 0x000fe4000a0f1407 */
[----:B------:R-:W-:-:S02]  /*0340*/  LOP3.LUT R7, R10, 0x10, RZ, 0xc0, !PT ;  /* 0x000000100a077812 */ /* 0x000fc400078ec0ff */
[C---:B------:R-:W-:Y:S02]  /*0350*/  IADD3 R6, P4, P5, R14.reuse, R9, R11 ;  /* 0x000000090e067210 */ /* 0x040fe40007d9e00b */
[----:B------:R-:W-:Y:S02]  /*0360*/  SHF.R.S32.HI R11, RZ, 0x6, R3 ;  /* 0x00000006ff0b7819 */ /* 0x000fe40000011403 */
[----:B------:R-:W-:Y:S02]  /*0370*/  IADD3.X R3, R13, R18, RZ, P0, P1 ;  /* 0x000000120d037210 */ /* 0x000fe400007e24ff */
[----:B------:R-:W-:Y:S01]  /*0380*/  IADD3 R10, P0, P1, R14, R15, R7 ;  /* 0x0000000f0e0a7210 */ /* 0x000fe2000791e007 */
[----:B------:R-:W-:Y:S01]  /*0390*/  IMAD.SHL.U32 R15, R11, 0x10, RZ ;  /* 0x000000100b0f7824 */ /* 0x000fe200078e00ff */
[C---:B------:R-:W-:Y:S02]  /*03a0*/  IADD3.X R9, R13.reuse, R16, RZ, P2, P3 ;  /* 0x000000100d097210 */ /* 0x040fe400017e64ff */
[----:B------:R-:W-:Y:S01]  /*03b0*/  IADD3.X R7, R13, R20, RZ, P4, P5 ;  /* 0x000000140d077210 */ /* 0x000fe200027ea4ff */
[----:B------:R-:W-:Y:S01]  /*03c0*/  IMAD.WIDE R2, R15, 0x4, R2 ;  /* 0x000000040f027825 */ /* 0x000fe200078e0202 */
[----:B------:R-:W-:-:S03]  /*03d0*/  IADD3.X R11, R13, R22, RZ, P0, P1 ;  /* 0x000000160d0b7210 */ /* 0x000fc600007e24ff */
[C---:B------:R-:W-:Y:S02]  /*03e0*/  IMAD.WIDE R8, R15.reuse, 0x4, R8 ;  /* 0x000000040f087825 */ /* 0x040fe400078e0208 */
[----:B------:R-:W2:Y:S02]  /*03f0*/  LDG.E.EL R3, desc[UR4][R2.64] ;  /* 0x0000000402037981 */ /* 0x000ea4000c2e1900 */
[C---:B------:R-:W-:Y:S02]  /*0400*/  IMAD.WIDE R6, R15.reuse, 0x4, R6 ;  /* 0x000000040f067825 */ /* 0x040fe400078e0206 */
[----:B------:R-:W3:Y:S02]  /*0410*/  LDG.E.EL R8, desc[UR4][R8.64] ;  /* 0x0000000408087981 */ /* 0x000ee4000c2e1900 */
[----:B------:R-:W-:Y:S02]  /*0420*/  IMAD.WIDE R10, R15, 0x4, R10 ;  /* 0x000000040f0a7825 */ /* 0x000fe400078e020a */
[----:B------:R-:W2:Y:S02]  /*0430*/  LDG.E.EL R6, desc[UR4][R6.64] ;  /* 0x0000000406067981 */ /* 0x000ea4000c2e1900 */
[----:B-1----:R-:W-:-:S02]  /*0440*/  IMAD.WIDE R4, R12, 0x4, R4 ;  /* 0x000000040c047825 */ /* 0x002fc400078e0204 */
[----:B------:R-:W3:Y:S01]  /*0450*/  LDG.E.EL R11, desc[UR4][R10.64] ;  /* 0x000000040a0b7981 */ /* 0x000ee2000c2e1900 */
[----:B------:R-:W1:Y:S03]  /*0460*/  LDC.64 R12, c[0x0][0x238] ;  /* 0x00008e00ff0c7b82 */ /* 0x000e660000000a00 */
[----:B------:R-:W4:Y:S01]  /*0470*/  LDG.E.EL.64 R4, desc[UR4][R4.64] ;  /* 0x0000000404047981 */ /* 0x000f22000c2e1b00 */
[----:B-1----:R-:W-:-:S04]  /*0480*/  IMAD.WIDE R12, R0, 0x4, R12 ;  /* 0x00000004000c7825 */ /* 0x002fc800078e020c */
[----:B--2---:R-:W-:Y:S01]  /*0490*/  FADD R14, -R3, R6 ;  /* 0x00000006030e7221 */ /* 0x004fe20000000100 */
[----:B---3--:R-:W-:-:S03]  /*04a0*/  FADD R15, -R8, R11 ;  /* 0x0000000b080f7221 */ /* 0x008fc60000000100 */
[----:B----4-:R-:W-:Y:S01]  /*04b0*/  FFMA R14, R4, R14, R3 ;  /* 0x0000000e040e7223 */ /* 0x010fe20000000003 */
[----:B------:R-:W-:-:S05]  /*04c0*/  FFMA R15, R5, R15, R8 ;  /* 0x0000000f050f7223 */ /* 0x000fca0000000008 */
[----:B------:R-:W-:Y:S01]  /*04d0*/  STG.E.64 desc[UR4][R12.64], R14 ;  /* 0x0000000e0c007986 */ /* 0x000fe2000c101b04 */
[----:B------:R-:W-:Y:S05]  /*04e0*/  EXIT ;  /* 0x000000000000794d */ /* 0x000fea0003800000 */
.L_x_0:
[----:B------:R-:W-:-:S00]  /*04f0*/  BRA `(.L_x_0) ;  /* 0xfffffffc00fc7947 */ /* 0x000fc0000383ffff */
[----:B------:R-:W-:-:S00]  /*0500*/  NOP ;  /* 0x0000000000007918 */ /* 0x000fc00000000000 */
[----:B------:R-:W-:-:S00]  /*0510*/  NOP ;  /* 0x0000000000007918 */ /* 0x000fc00000000000 */
[----:B------:R-:W-:-:S00]  /*0520*/  NOP ;  /* 0x0000000000007918 */ /* 0x000fc00000000000 */
[----:B------:R-:W-:-:S00]  /*0530*/  NOP ;  /* 0x0000000000007918 */ /* 0x000fc00000000000 */
[----:B------:R-:W-:-:S00]  /*0540*/  NOP ;  /* 0x0000000000007918 */ /* 0x000fc00000000000 */
[----:B------:R-:W-:-:S00]  /*0550*/  NOP ;  /* 0x0000000000007918 */ /* 0x000fc00000000000 */
[----:B------:R-:W-:-:S00]  /*0560*/  NOP ;  /* 0x0000000000007918 */ /* 0x000fc00000000000 */
[----:B------:R-:W-:-:S00]  /*0570*/  NOP ;  /* 0x0000000000007918 */ /* 0x000fc00000000000 */
.L_x_1:


//--------------------- .nv.constant0.triton_poi_fused__unsafe_index_add_mul_sub_28 --------------------------
	.section	.nv.constant0.triton_poi_fused__unsafe_index_add_mul_sub_28,"a",@progbits
	.sectionflags	@""
	.align	4
.nv.constant0.triton_poi_fused__unsafe_index_add_mul_sub_28:
	.zero		580
